	.headerflags	@"EF_CUDA_TEXMODE_UNIFIED EF_CUDA_64BIT_ADDRESS EF_CUDA_ACCELERATORS EF_CUDA_SM90 EF_CUDA_VIRTUAL_SM(EF_CUDA_SM90)"
	.elftype	@"ET_EXEC"


//--------------------- .nv.info                  --------------------------
	.section	.nv.info,"",@"SHT_CUDA_INFO"
	.align	4


	//----- nvinfo : EIATTR_REGCOUNT
	.align		4
        /*0000*/ 	.byte	0x04, 0x2f
        /*0002*/ 	.short	(.L_3 - .L_2)
	.align		4
.L_2:
        /*0004*/ 	.word	index@(triton_poi_fused__native_batch_norm_legit_no_training_convolution_14)
        /*0008*/ 	.word	0x00000016


	//----- nvinfo : EIATTR_MIN_STACK_SIZE
	.align		4
.L_3:
        /*000c*/ 	.byte	0x04, 0x12
        /*000e*/ 	.short	(.L_5 - .L_4)
	.align		4
.L_4:
        /*0010*/ 	.word	index@(triton_poi_fused__native_batch_norm_legit_no_training_convolution_14)
        /*0014*/ 	.word	0x00000000


	//----- nvinfo : EIATTR_FRAME_SIZE
	.align		4
.L_5:
        /*0018*/ 	.byte	0x04, 0x11
        /*001a*/ 	.short	(.L_7 - .L_6)
	.align		4
.L_6:
        /*001c*/ 	.word	index@(triton_poi_fused__native_batch_norm_legit_no_training_convolution_14)
        /*0020*/ 	.word	0x00000000


	//----- nvinfo : EIATTR_MIN_STACK_SIZE
	.align		4
.L_7:
        /*0024*/ 	.byte	0x04, 0x12
        /*0026*/ 	.short	(.L_9 - .L_8)
	.align		4
.L_8:
        /*0028*/ 	.word	index@(triton_poi_fused__native_batch_norm_legit_no_training_convolution_14)
        /*002c*/ 	.word	0x00000000
.L_9:


//--------------------- .nv.info.triton_poi_fused__native_batch_norm_legit_no_training_convolution_14 --------------------------
	.section	.nv.info.triton_poi_fused__native_batch_norm_legit_no_training_convolution_14,"",@"SHT_CUDA_INFO"
	.sectionflags	@""
	.align	4


	//----- nvinfo : EIATTR_CUDA_API_VERSION
	.align		4
        /*0000*/ 	.byte	0x04, 0x37
        /*0002*/ 	.short	(.L_11 - .L_10)
.L_10:
        /*0004*/ 	.word	0x0000007c


	//----- nvinfo : EIATTR_KPARAM_INFO
	.align		4
.L_11:
        /*0008*/ 	.byte	0x04, 0x17
        /*000a*/ 	.short	(.L_13 - .L_12)
.L_12:
        /*000c*/ 	.word	0x00000000
        /*0010*/ 	.short	0x0007
        /*0012*/ 	.short	0x0038
        /*0014*/ 	.byte	0x00, 0xf0, 0x11, 0x00


	//----- nvinfo : EIATTR_KPARAM_INFO
	.align		4
.L_13:
        /*0018*/ 	.byte	0x04, 0x17
        /*001a*/ 	.short	(.L_15 - .L_14)
.L_14:
        /*001c*/ 	.word	0x00000000
        /*0020*/ 	.short	0x0006
        /*0022*/ 	.short	0x0030
        /*0024*/ 	.byte	0x00, 0xf4, 0x21, 0x00


	//----- nvinfo : EIATTR_KPARAM_INFO
	.align		4
.L_15:
        /*0028*/ 	.byte	0x04, 0x17
        /*002a*/ 	.short	(.L_17 - .L_16)
.L_16:
        /*002c*/ 	.word	0x00000000
        /*0030*/ 	.short	0x0005
        /*0032*/ 	.short	0x0028
        /*0034*/ 	.byte	0x00, 0xf4, 0x21, 0x00


	//----- nvinfo : EIATTR_KPARAM_INFO
	.align		4
.L_17:
        /*0038*/ 	.byte	0x04, 0x17
        /*003a*/ 	.short	(.L_19 - .L_18)
.L_18:
        /*003c*/ 	.word	0x00000000
        /*0040*/ 	.short	0x0004
        /*0042*/ 	.short	0x0020
        /*0044*/ 	.byte	0x00, 0xf4, 0x21, 0x00


	//----- nvinfo : EIATTR_KPARAM_INFO
	.align		4
.L_19:
        /*0048*/ 	.byte	0x04, 0x17
        /*004a*/ 	.short	(.L_21 - .L_20)
.L_20:
        /*004c*/ 	.word	0x00000000
        /*0050*/ 	.short	0x0003
        /*0052*/ 	.short	0x0018
        /*0054*/ 	.byte	0x00, 0xf4, 0x21, 0x00


	//----- nvinfo : EIATTR_KPARAM_INFO
	.align		4
.L_21:
        /*0058*/ 	.byte	0x04, 0x17
        /*005a*/ 	.short	(.L_23 - .L_22)
.L_22:
        /*005c*/ 	.word	0x00000000
        /*0060*/ 	.short	0x0002
        /*0062*/ 	.short	0x0010
        /*0064*/ 	.byte	0x00, 0xf4, 0x21, 0x00


	//----- nvinfo : EIATTR_KPARAM_INFO
	.align		4
.L_23:
        /*0068*/ 	.byte	0x04, 0x17
        /*006a*/ 	.short	(.L_25 - .L_24)
.L_24:
        /*006c*/ 	.word	0x00000000
        /*0070*/ 	.short	0x0001
        /*0072*/ 	.short	0x0008
        /*0074*/ 	.byte	0x00, 0xf4, 0x21, 0x00


	//----- nvinfo : EIATTR_KPARAM_INFO
	.align		4
.L_25:
        /*0078*/ 	.byte	0x04, 0x17
        /*007a*/ 	.short	(.L_27 - .L_26)
.L_26:
        /*007c*/ 	.word	0x00000000
        /*0080*/ 	.short	0x0000
        /*0082*/ 	.short	0x0000
        /*0084*/ 	.byte	0x00, 0xf4, 0x21, 0x00


	//----- nvinfo : EIATTR_SPARSE_MMA_MASK
	.align		4
.L_27:
        /*0088*/ 	.byte	0x03, 0x50
        /*008a*/ 	.short	0x0000


	//----- nvinfo : EIATTR_MAXREG_COUNT
	.align		4
        /*008c*/ 	.byte	0x03, 0x1b
        /*008e*/ 	.short	0x00ff


	//----- nvinfo : EIATTR_EXIT_INSTR_OFFSETS
	.align		4
        /*0090*/ 	.byte	0x04, 0x1c
        /*0092*/ 	.short	(.L_29 - .L_28)


	//   ....[0]....
.L_28:
        /*0094*/ 	.word	0x000003c0


	//----- nvinfo : EIATTR_REQNTID
	.align		4
.L_29:
        /*0098*/ 	.byte	0x04, 0x10
        /*009a*/ 	.short	(.L_31 - .L_30)
.L_30:
        /*009c*/ 	.word	0x00000100
        /*00a0*/ 	.word	0x00000001
        /*00a4*/ 	.word	0x00000001


	//----- nvinfo : EIATTR_CBANK_PARAM_SIZE
	.align		4
.L_31:
        /*00a8*/ 	.byte	0x03, 0x19
        /*00aa*/ 	.short	0x003c


	//----- nvinfo : EIATTR_PARAM_CBANK
	.align		4
        /*00ac*/ 	.byte	0x04, 0x0a
        /*00ae*/ 	.short	(.L_33 - .L_32)
	.align		4
.L_32:
        /*00b0*/ 	.word	index@(.nv.constant0.triton_poi_fused__native_batch_norm_legit_no_training_convolution_14)
        /*00b4*/ 	.short	0x0210
        /*00b6*/ 	.short	0x003c


	//----- nvinfo : EIATTR_SW_WAR
	.align		4
.L_33:
        /*00b8*/ 	.byte	0x04, 0x36
        /*00ba*/ 	.short	(.L_35 - .L_34)
.L_34:
        /*00bc*/ 	.word	0x00000008
.L_35:


//--------------------- .nv.callgraph             --------------------------
	.section	.nv.callgraph,"",@"SHT_CUDA_CALLGRAPH"
	.align	4
	.sectionentsize	8
	.align		4
        /*0000*/ 	.word	0x00000000
	.align		4
        /*0004*/ 	.word	0xffffffff
	.align		4
        /*0008*/ 	.word	0x00000000
	.align		4
        /*000c*/ 	.word	0xfffffffe
	.align		4
        /*0010*/ 	.word	0x00000000
	.align		4
        /*0014*/ 	.word	0xfffffffd
	.align		4
        /*0018*/ 	.word	0x00000000
	.align		4
        /*001c*/ 	.word	0xfffffffc


//--------------------- .nv.constant4             --------------------------
	.section	.nv.constant4,"a",@progbits
	.align	8
	.align		8
.nv.constant4:
        /*0000*/ 	.dword	_$_str
	.align		8
        /*0008*/ 	.dword	_$_str_$_2


//--------------------- .text.triton_poi_fused__native_batch_norm_legit_no_training_convolution_14 --------------------------
	.section	.text.triton_poi_fused__native_batch_norm_legit_no_training_convolution_14,"ax",@progbits
	.align	128
        .global         triton_poi_fused__native_batch_norm_legit_no_training_convolution_14
        .type           triton_poi_fused__native_batch_norm_legit_no_training_convolution_14,@function
        .size           triton_poi_fused__native_batch_norm_legit_no_training_convolution_14,(.L_x_1 - triton_poi_fused__native_batch_norm_legit_no_training_convolution_14)
        .other          triton_poi_fused__native_batch_norm_legit_no_training_convolution_14,@"STO_CUDA_ENTRY STV_DEFAULT"
triton_poi_fused__native_batch_norm_legit_no_training_convolution_14:
.text.triton_poi_fused__native_batch_norm_legit_no_training_convolution_14:
[----:B------:R-:W-:Y:S01]  /*0000*/  LDC R1, c[0x0][0x28] ;  /* 0x00000a00ff017b82 */ /* 0x000fe20000000800 */
[----:B------:R-:W1:Y:S07]  /*0010*/  S2R R0, SR_TID.X ;  /* 0x0000000000007919 */ /* 0x000e6e0000002100 */
[----:B------:R-:W2:Y:S01]  /*0020*/  LDC.64 R14, c[0x0][0x228] ;  /* 0x00008a00ff0e7b82 */ /* 0x000ea20000000a00 */
[----:B------:R-:W-:Y:S01]  /*0030*/  ULDC.64 UR4, c[0x0][0x208] ;  /* 0x0000820000047ab9 */ /* 0x000fe20000000a00 */
[----:B------:R-:W3:Y:S06]  /*0040*/  S2R R5, SR_CTAID.X ;  /* 0x0000000000057919 */ /* 0x000eec0000002500 */
[----:B------:R-:W4:Y:S08]  /*0050*/  LDC.64 R10, c[0x0][0x218] ;  /* 0x00008600ff0a7b82 */ /* 0x000f300000000a00 */
[----:B------:R-:W5:Y:S08]  /*0060*/  LDC.64 R12, c[0x0][0x220] ;  /* 0x00008800ff0c7b82 */ /* 0x000f700000000a00 */
[----:B------:R-:W2:Y:S01]  /*0070*/  LDC.64 R16, c[0x0][0x230] ;  /* 0x00008c00ff107b82 */ /* 0x000ea20000000a00 */
[----:B-1----:R-:W-:-:S02]  /*0080*/  SHF.L.U32 R0, R0, 0x1, RZ ;  /* 0x0000000100007819 */ /* 0x002fc400000006ff */
[----:B---3--:R-:W-:Y:S02]  /*0090*/  SHF.R.S32.HI R3, RZ, 0x16, R5 ;  /* 0x00000016ff037819 */ /* 0x008fe40000011405 */
[----:B------:R-:W-:Y:S02]  /*00a0*/  LOP3.LUT R0, R0, 0x1fe, RZ, 0xc0, !PT ;  /* 0x000001fe00007812 */ /* 0x000fe400078ec0ff */
[----:B------:R-:W-:Y:S02]  /*00b0*/  SGXT R3, R3, 0x1 ;  /* 0x000000010303781a */ /* 0x000fe40000000200 */
[----:B------:R-:W-:Y:S02]  /*00c0*/  LEA R0, R5, R0, 0x9 ;  /* 0x0000000005007211 */ /* 0x000fe400078e48ff */
[----:B------:R-:W1:Y:S02]  /*00d0*/  LDC.64 R4, c[0x0][0x238] ;  /* 0x00008e00ff047b82 */ /* 0x000e640000000a00 */
[----:B------:R-:W-:-:S04]  /*00e0*/  LEA.HI R3, R3, R0, RZ, 0x12 ;  /* 0x0000000003037211 */ /* 0x000fc800078f90ff */
[----:B------:R-:W-:-:S04]  /*00f0*/  SHF.R.S32.HI R3, RZ, 0x12, R3 ;  /* 0x00000012ff037819 */ /* 0x000fc80000011403 */
[----:B------:R-:W-:-:S04]  /*0100*/  SHF.R.S32.HI R2, RZ, 0xf, R3 ;  /* 0x0000000fff027819 */ /* 0x000fc80000011403 */
[----:B------:R-:W-:-:S04]  /*0110*/  LOP3.LUT R2, R2, 0xffff, RZ, 0xc0, !PT ;  /* 0x0000ffff02027812 */ /* 0x000fc800078ec0ff */
[----:B------:R-:W-:-:S04]  /*0120*/  LEA.HI R2, R2, R3, RZ, 0x14 ;  /* 0x0000000302027211 */ /* 0x000fc800078fa0ff */
[----:B------:R-:W-:-:S04]  /*0130*/  LOP3.LUT R2, R2, 0xfff0, RZ, 0xc0, !PT ;  /* 0x0000fff002027812 */ /* 0x000fc800078ec0ff */
[----:B------:R-:W-:-:S04]  /*0140*/  IADD3 R2, RZ, -R2, RZ ;  /* 0x80000002ff027210 */ /* 0x000fc80007ffe0ff */
[----:B------:R-:W-:-:S04]  /*0150*/  PRMT R2, R2, 0x7710, RZ ;  /* 0x0000771002027816 */ /* 0x000fc800000000ff */
[----:B------:R-:W-:-:S04]  /*0160*/  IADD3 R3, R3, R2, RZ ;  /* 0x0000000203037210 */ /* 0x000fc80007ffe0ff */
[----:B------:R-:W-:Y:S02]  /*0170*/  PRMT R19, R3, 0x9910, RZ ;  /* 0x0000991003137816 */ /* 0x000fe400000000ff */
[----:B------:R-:W3:Y:S03]  /*0180*/  LDC.64 R2, c[0x0][0x210] ;  /* 0x00008400ff027b82 */ /* 0x000ee60000000a00 */
[----:B--2---:R-:W-:-:S05]  /*0190*/  IMAD.WIDE R14, R19, 0x4, R14 ;  /* 0x00000004130e7825 */ /* 0x004fca00078e020e */
[----:B------:R2:W2:Y:S01]  /*01a0*/  LDG.E.EL R18, desc[UR4][R14.64] ;  /* 0x000000040e127981 */ /* 0x0004a2000c2e1900 */
[----:B----4-:R-:W-:-:S04]  /*01b0*/  IMAD.WIDE R10, R19, 0x4, R10 ;  /* 0x00000004130a7825 */ /* 0x010fc800078e020a */
[----:B-----5:R-:W-:Y:S01]  /*01c0*/  IMAD.WIDE R12, R19, 0x4, R12 ;  /* 0x00000004130c7825 */ /* 0x020fe200078e020c */
[----:B------:R4:W5:Y:S04]  /*01d0*/  LDG.E.EL R8, desc[UR4][R10.64] ;  /* 0x000000040a087981 */ /* 0x000968000c2e1900 */
[----:B------:R-:W5:Y:S01]  /*01e0*/  LDG.E.EL R9, desc[UR4][R12.64] ;  /* 0x000000040c097981 */ /* 0x000f62000c2e1900 */
[----:B---3--:R-:W-:-:S05]  /*01f0*/  IMAD.WIDE R2, R0, 0x4, R2 ;  /* 0x0000000400027825 */ /* 0x008fca00078e0202 */
[----:B------:R-:W5:Y:S01]  /*0200*/  LDG.E.64 R6, desc[UR4][R2.64] ;  /* 0x0000000402067981 */ /* 0x000f62000c1e1b00 */
[----:B0-2---:R-:W-:-:S04]  /*0210*/  IMAD.WIDE R14, R19, 0x4, R16 ;  /* 0x00000004130e7825 */ /* 0x005fc800078e0210 */
[----:B-1----:R-:W-:Y:S02]  /*0220*/  IMAD.WIDE R16, R19, 0x4, R4 ;  /* 0x0000000413107825 */ /* 0x002fe400078e0204 */
[----:B------:R-:W2:Y:S01]  /*0230*/  LDG.E.EL R14, desc[UR4][R14.64] ;  /* 0x000000040e0e7981 */ /* 0x000ea2000c2e1900 */
[----:B----4-:R-:W-:Y:S01]  /*0240*/  HFMA2.MMA R10, -RZ, RZ, 1.625, 0 ;  /* 0x3e800000ff0a7435 */ /* 0x010fe200000001ff */
[----:B------:R-:W0:Y:S02]  /*0250*/  LDC.64 R4, c[0x0][0x240] ;  /* 0x00009000ff047b82 */ /* 0x000e240000000a00 */
[----:B------:R-:W2:Y:S01]  /*0260*/  LDG.E.EL R17, desc[UR4][R16.64] ;  /* 0x0000000410117981 */ /* 0x000ea2000c2e1900 */
[----:B0-----:R-:W-:-:S04]  /*0270*/  IMAD.WIDE R4, R0, 0x4, R4 ;  /* 0x0000000400047825 */ /* 0x001fc800078e0204 */
[----:B------:R-:W-:-:S04]  /*0280*/  FADD R18, R18, 9.9999997473787516356e-06 ;  /* 0x3727c5ac12127421 */ /* 0x000fc80000000000 */
[----:B------:R-:W0:Y:S02]  /*0290*/  MUFU.SQRT R19, R18 ;  /* 0x0000001200137308 */ /* 0x000e240000002000 */
[C---:B0-----:R-:W-:Y:S02]  /*02a0*/  FSETP.GT.AND P0, PT, R19.reuse, 8.50705917302346158658e+37, PT ;  /* 0x7e8000001300780b */ /* 0x041fe40003f04000 */
[----:B------:R-:W-:-:S11]  /*02b0*/  FSETP.GEU.AND P1, PT, R19, 1.175494350822287508e-38, PT ;  /* 0x008000001300780b */ /* 0x000fd60003f2e000 */
[----:B------:R-:W-:-:S04]  /*02c0*/  @P0 FMUL R19, R19, 0.25 ;  /* 0x3e80000013130820 */ /* 0x000fc80000400000 */
[----:B------:R-:W-:-:S06]  /*02d0*/  @!P1 FMUL R19, R19, 16777216 ;  /* 0x4b80000013139820 */ /* 0x000fcc0000400000 */
[----:B------:R-:W0:Y:S01]  /*02e0*/  MUFU.RCP R19, R19 ;  /* 0x0000001300137308 */ /* 0x000e220000001000 */
[----:B------:R-:W-:Y:S01]  /*02f0*/  FSEL R10, R10, 1, P0 ;  /* 0x3f8000000a0a7808 */ /* 0x000fe20000000000 */
[--C-:B-----5:R-:W-:Y:S01]  /*0300*/  FADD R6, R6, R8.reuse ;  /* 0x0000000806067221 */ /* 0x120fe20000000000 */
[----:B------:R-:W-:-:S03]  /*0310*/  FADD R7, R7, R8 ;  /* 0x0000000807077221 */ /* 0x000fc60000000000 */
[----:B------:R-:W-:Y:S01]  /*0320*/  @!P1 FMUL R10, R10, 16777216 ;  /* 0x4b8000000a0a9820 */ /* 0x000fe20000400000 */
[C---:B------:R-:W-:Y:S01]  /*0330*/  FADD R8, -R9.reuse, R6 ;  /* 0x0000000609087221 */ /* 0x040fe20000000100 */
[----:B------:R-:W-:Y:S02]  /*0340*/  FADD R9, -R9, R7 ;  /* 0x0000000709097221 */ /* 0x000fe40000000100 */
[----:B0-----:R-:W-:-:S04]  /*0350*/  FMUL R10, R19, R10 ;  /* 0x0000000a130a7220 */ /* 0x001fc80000400000 */
[-C--:B------:R-:W-:Y:S01]  /*0360*/  FMUL R8, R8, R10.reuse ;  /* 0x0000000a08087220 */ /* 0x080fe20000400000 */
[----:B------:R-:W-:-:S03]  /*0370*/  FMUL R10, R9, R10 ;  /* 0x0000000a090a7220 */ /* 0x000fc60000400000 */
[C-C-:B--2---:R-:W-:Y:S01]  /*0380*/  FFMA R8, R14.reuse, R8, R17.reuse ;  /* 0x000000080e087223 */ /* 0x144fe20000000011 */
[----:B------:R-:W-:Y:S01]  /*0390*/  FFMA R9, R14, R10, R17 ;  /* 0x0000000a0e097223 */ /* 0x000fe20000000011 */
[----:B------:R-:W-:Y:S04]  /*03a0*/  STG.E.64 desc[UR4][R2.64], R6 ;  /* 0x0000000602007986 */ /* 0x000fe8000c101b04 */
[----:B------:R-:W-:Y:S01]  /*03b0*/  STG.E.64 desc[UR4][R4.64], R8 ;  /* 0x0000000804007986 */ /* 0x000fe2000c101b04 */
[----:B------:R-:W-:Y:S05]  /*03c0*/  EXIT ;  /* 0x000000000000794d */ /* 0x000fea0003800000 */
.L_x_0:
[----:B------:R-:W-:-:S00]  /*03d0*/  BRA `(.L_x_0) ;  /* 0xfffffffc00fc7947 */ /* 0x000fc0000383ffff */
[----:B------:R-:W-:-:S00]  /*03e0*/  NOP ;  /* 0x0000000000007918 */ /* 0x000fc00000000000 */
        /* <DEDUP_REMOVED lines=9> */
.L_x_1:


//--------------------- .nv.global.init           --------------------------
	.section	.nv.global.init,"aw",@progbits
.nv.global.init:
	.type		_$_str,@object
	.size		_$_str,(_$_str_$_2 - _$_str)
_$_str:
        /*0000*/ 	.byte	0x5f, 0x5f, 0x43, 0x55, 0x44, 0x41, 0x5f, 0x46, 0x54, 0x5a, 0x00
	.type		_$_str_$_2,@object
	.size		_$_str_$_2,(.L_1 - _$_str_$_2)
_$_str_$_2:
        /*000b*/ 	.byte	0x5f, 0x5f, 0x43, 0x55, 0x44, 0x41, 0x5f, 0x50, 0x52, 0x45, 0x43, 0x5f, 0x53, 0x51, 0x52, 0x54
        /*001b*/ 	.byte	0x00
.L_1:


//--------------------- .nv.constant0.triton_poi_fused__native_batch_norm_legit_no_training_convolution_14 --------------------------
	.section	.nv.constant0.triton_poi_fused__native_batch_norm_legit_no_training_convolution_14,"a",@progbits
	.sectionflags	@""
	.align	4
.nv.constant0.triton_poi_fused__native_batch_norm_legit_no_training_convolution_14:
	.zero		588
